//
// Generated by NVIDIA NVVM Compiler
//
// Compiler Build ID: CL-36424714
// Cuda compilation tools, release 13.0, V13.0.88
// Based on NVVM 20.0.0
//

.version 9.0
.target sm_100
.address_size 64

	// .globl	_Z8kernel_1v

.visible .entry _Z8kernel_1v()
{


	ret;

}
	// .globl	_Z8kernel_2v
.visible .entry _Z8kernel_2v()
{


	ret;

}
	// .globl	_Z8kernel_3v
.visible .entry _Z8kernel_3v()
{


	ret;

}
	// .globl	_Z8kernel_4v
.visible .entry _Z8kernel_4v()
{


	ret;

}
	// .globl	_Z12foo_kernel_1v
.visible .entry _Z12foo_kernel_1v()
{


	ret;

}
	// .globl	_Z12foo_kernel_2v
.visible .entry _Z12foo_kernel_2v()
{


	ret;

}
	// .globl	_Z12foo_kernel_3v
.visible .entry _Z12foo_kernel_3v()
{


	ret;

}
	// .globl	_Z12foo_kernel_4v
.visible .entry _Z12foo_kernel_4v()
{


	ret;

}
	// .globl	_Z6kernelPff
.visible .entry _Z6kernelPff(
	.param .u64 .ptr .align 1 _Z6kernelPff_param_0,
	.param .f32 _Z6kernelPff_param_1
)
{


	ret;

}
	// .globl	_Z9set_arrayPddm
.visible .entry _Z9set_arrayPddm(
	.param .u64 .ptr .align 1 _Z9set_arrayPddm_param_0,
	.param .f64 _Z9set_arrayPddm_param_1,
	.param .u64 _Z9set_arrayPddm_param_2
)
{


	ret;

}
	// .globl	_Z11STREAM_CopyPdS_m
.visible .entry _Z11STREAM_CopyPdS_m(
	.param .u64 .ptr .align 1 _Z11STREAM_CopyPdS_m_param_0,
	.param .u64 .ptr .align 1 _Z11STREAM_CopyPdS_m_param_1,
	.param .u64 _Z11STREAM_CopyPdS_m_param_2
)
{


	ret;

}
	// .globl	_Z21STREAM_Copy_OptimizedPdS_m
.visible .entry _Z21STREAM_Copy_OptimizedPdS_m(
	.param .u64 .ptr .align 1 _Z21STREAM_Copy_OptimizedPdS_m_param_0,
	.param .u64 .ptr .align 1 _Z21STREAM_Copy_OptimizedPdS_m_param_1,
	.param .u64 _Z21STREAM_Copy_OptimizedPdS_m_param_2
)
{


	ret;

}
	// .globl	_Z16kernel_test_2184v
.visible .entry _Z16kernel_test_2184v()
{


	ret;

}


// ===== COMPILED SASS (sm_100) =====

	.target	sm_100

	.elftype	@"ET_EXEC"


//--------------------- .note.nv.tkinfo           --------------------------
	.section	.note.nv.tkinfo,"",@"SHT_NOTE"
	.sectionflags	@"SHF_NOTE_NV_TKINFO"
	.tkinfo
        /*0018*/ 	.word	0x00000002
        /*0030*/ 	.string	""
        /*0030*/ 	.string	"ptxas"
        /*0030*/ 	.string	"Cuda compilation tools, release 13.0, V13.0.88"
        /*0030*/ 	.string	"Build cuda_13.0.r13.0/compiler.36424714_0"
        /*0030*/ 	.string	"-arch sm_100 -m 64 "



//--------------------- .note.nv.cuinfo           --------------------------
	.section	.note.nv.cuinfo,"",@"SHT_NOTE"
	.sectionflags	@"SHF_NOTE_NV_CUINFO"
        /*0018*/ 	.short	0x0002
        /*001a*/ 	.short	0x0064
        /*001c*/ 	.short	0x0082
	.zero		2


//--------------------- .nv.info                  --------------------------
	.section	.nv.info,"",@"SHT_CUDA_INFO"
	.align	4


	//----- nvinfo : EIATTR_REGCOUNT
	.align		4
        /*0000*/ 	.byte	0x04, 0x2f
        /*0002*/ 	.short	(.L_1 - .L_0)
	.align		4
.L_0:
        /*0004*/ 	.word	index@(_Z8kernel_1v)
        /*0008*/ 	.word	0x00000004


	//----- nvinfo : EIATTR_FRAME_SIZE
	.align		4
.L_1:
        /*000c*/ 	.byte	0x04, 0x11
        /*000e*/ 	.short	(.L_3 - .L_2)
	.align		4
.L_2:
        /*0010*/ 	.word	index@(_Z8kernel_1v)
        /*0014*/ 	.word	0x00000000


	//----- nvinfo : EIATTR_REGCOUNT
	.align		4
.L_3:
        /*0018*/ 	.byte	0x04, 0x2f
        /*001a*/ 	.short	(.L_5 - .L_4)
	.align		4
.L_4:
        /*001c*/ 	.word	index@(_Z8kernel_2v)
        /*0020*/ 	.word	0x00000004


	//----- nvinfo : EIATTR_FRAME_SIZE
	.align		4
.L_5:
        /*0024*/ 	.byte	0x04, 0x11
        /*0026*/ 	.short	(.L_7 - .L_6)
	.align		4
.L_6:
        /*0028*/ 	.word	index@(_Z8kernel_2v)
        /*002c*/ 	.word	0x00000000


	//----- nvinfo : EIATTR_REGCOUNT
	.align		4
.L_7:
        /*0030*/ 	.byte	0x04, 0x2f
        /*0032*/ 	.short	(.L_9 - .L_8)
	.align		4
.L_8:
        /*0034*/ 	.word	index@(_Z8kernel_3v)
        /*0038*/ 	.word	0x00000004


	//----- nvinfo : EIATTR_FRAME_SIZE
	.align		4
.L_9:
        /*003c*/ 	.byte	0x04, 0x11
        /*003e*/ 	.short	(.L_11 - .L_10)
	.align		4
.L_10:
        /*0040*/ 	.word	index@(_Z8kernel_3v)
        /*0044*/ 	.word	0x00000000


	//----- nvinfo : EIATTR_REGCOUNT
	.align		4
.L_11:
        /*0048*/ 	.byte	0x04, 0x2f
        /*004a*/ 	.short	(.L_13 - .L_12)
	.align		4
.L_12:
        /*004c*/ 	.word	index@(_Z8kernel_4v)
        /*0050*/ 	.word	0x00000004


	//----- nvinfo : EIATTR_FRAME_SIZE
	.align		4
.L_13:
        /*0054*/ 	.byte	0x04, 0x11
        /*0056*/ 	.short	(.L_15 - .L_14)
	.align		4
.L_14:
        /*0058*/ 	.word	index@(_Z8kernel_4v)
        /*005c*/ 	.word	0x00000000


	//----- nvinfo : EIATTR_REGCOUNT
	.align		4
.L_15:
        /*0060*/ 	.byte	0x04, 0x2f
        /*0062*/ 	.short	(.L_17 - .L_16)
	.align		4
.L_16:
        /*0064*/ 	.word	index@(_Z12foo_kernel_1v)
        /*0068*/ 	.word	0x00000004


	//----- nvinfo : EIATTR_FRAME_SIZE
	.align		4
.L_17:
        /*006c*/ 	.byte	0x04, 0x11
        /*006e*/ 	.short	(.L_19 - .L_18)
	.align		4
.L_18:
        /*0070*/ 	.word	index@(_Z12foo_kernel_1v)
        /*0074*/ 	.word	0x00000000


	//----- nvinfo : EIATTR_REGCOUNT
	.align		4
.L_19:
        /*0078*/ 	.byte	0x04, 0x2f
        /*007a*/ 	.short	(.L_21 - .L_20)
	.align		4
.L_20:
        /*007c*/ 	.word	index@(_Z12foo_kernel_2v)
        /*0080*/ 	.word	0x00000004


	//----- nvinfo : EIATTR_FRAME_SIZE
	.align		4
.L_21:
        /*0084*/ 	.byte	0x04, 0x11
        /*0086*/ 	.short	(.L_23 - .L_22)
	.align		4
.L_22:
        /*0088*/ 	.word	index@(_Z12foo_kernel_2v)
        /*008c*/ 	.word	0x00000000


	//----- nvinfo : EIATTR_REGCOUNT
	.align		4
.L_23:
        /*0090*/ 	.byte	0x04, 0x2f
        /*0092*/ 	.short	(.L_25 - .L_24)
	.align		4
.L_24:
        /*0094*/ 	.word	index@(_Z12foo_kernel_3v)
        /*0098*/ 	.word	0x00000004


	//----- nvinfo : EIATTR_FRAME_SIZE
	.align		4
.L_25:
        /*009c*/ 	.byte	0x04, 0x11
        /*009e*/ 	.short	(.L_27 - .L_26)
	.align		4
.L_26:
        /*00a0*/ 	.word	index@(_Z12foo_kernel_3v)
        /*00a4*/ 	.word	0x00000000


	//----- nvinfo : EIATTR_REGCOUNT
	.align		4
.L_27:
        /*00a8*/ 	.byte	0x04, 0x2f
        /*00aa*/ 	.short	(.L_29 - .L_28)
	.align		4
.L_28:
        /*00ac*/ 	.word	index@(_Z12foo_kernel_4v)
        /*00b0*/ 	.word	0x00000004


	//----- nvinfo : EIATTR_FRAME_SIZE
	.align		4
.L_29:
        /*00b4*/ 	.byte	0x04, 0x11
        /*00b6*/ 	.short	(.L_31 - .L_30)
	.align		4
.L_30:
        /*00b8*/ 	.word	index@(_Z12foo_kernel_4v)
        /*00bc*/ 	.word	0x00000000


	//----- nvinfo : EIATTR_REGCOUNT
	.align		4
.L_31:
        /*00c0*/ 	.byte	0x04, 0x2f
        /*00c2*/ 	.short	(.L_33 - .L_32)
	.align		4
.L_32:
        /*00c4*/ 	.word	index@(_Z6kernelPff)
        /*00c8*/ 	.word	0x00000004


	//----- nvinfo : EIATTR_FRAME_SIZE
	.align		4
.L_33:
        /*00cc*/ 	.byte	0x04, 0x11
        /*00ce*/ 	.short	(.L_35 - .L_34)
	.align		4
.L_34:
        /*00d0*/ 	.word	index@(_Z6kernelPff)
        /*00d4*/ 	.word	0x00000000


	//----- nvinfo : EIATTR_REGCOUNT
	.align		4
.L_35:
        /*00d8*/ 	.byte	0x04, 0x2f
        /*00da*/ 	.short	(.L_37 - .L_36)
	.align		4
.L_36:
        /*00dc*/ 	.word	index@(_Z9set_arrayPddm)
        /*00e0*/ 	.word	0x00000004


	//----- nvinfo : EIATTR_FRAME_SIZE
	.align		4
.L_37:
        /*00e4*/ 	.byte	0x04, 0x11
        /*00e6*/ 	.short	(.L_39 - .L_38)
	.align		4
.L_38:
        /*00e8*/ 	.word	index@(_Z9set_arrayPddm)
        /*00ec*/ 	.word	0x00000000


	//----- nvinfo : EIATTR_REGCOUNT
	.align		4
.L_39:
        /*00f0*/ 	.byte	0x04, 0x2f
        /*00f2*/ 	.short	(.L_41 - .L_40)
	.align		4
.L_40:
        /*00f4*/ 	.word	index@(_Z11STREAM_CopyPdS_m)
        /*00f8*/ 	.word	0x00000004


	//----- nvinfo : EIATTR_FRAME_SIZE
	.align		4
.L_41:
        /*00fc*/ 	.byte	0x04, 0x11
        /*00fe*/ 	.short	(.L_43 - .L_42)
	.align		4
.L_42:
        /*0100*/ 	.word	index@(_Z11STREAM_CopyPdS_m)
        /*0104*/ 	.word	0x00000000


	//----- nvinfo : EIATTR_REGCOUNT
	.align		4
.L_43:
        /*0108*/ 	.byte	0x04, 0x2f
        /*010a*/ 	.short	(.L_45 - .L_44)
	.align		4
.L_44:
        /*010c*/ 	.word	index@(_Z21STREAM_Copy_OptimizedPdS_m)
        /*0110*/ 	.word	0x00000004


	//----- nvinfo : EIATTR_FRAME_SIZE
	.align		4
.L_45:
        /*0114*/ 	.byte	0x04, 0x11
        /*0116*/ 	.short	(.L_47 - .L_46)
	.align		4
.L_46:
        /*0118*/ 	.word	index@(_Z21STREAM_Copy_OptimizedPdS_m)
        /*011c*/ 	.word	0x00000000


	//----- nvinfo : EIATTR_REGCOUNT
	.align		4
.L_47:
        /*0120*/ 	.byte	0x04, 0x2f
        /*0122*/ 	.short	(.L_49 - .L_48)
	.align		4
.L_48:
        /*0124*/ 	.word	index@(_Z16kernel_test_2184v)
        /*0128*/ 	.word	0x00000004


	//----- nvinfo : EIATTR_FRAME_SIZE
	.align		4
.L_49:
        /*012c*/ 	.byte	0x04, 0x11
        /*012e*/ 	.short	(.L_51 - .L_50)
	.align		4
.L_50:
        /*0130*/ 	.word	index@(_Z16kernel_test_2184v)
        /*0134*/ 	.word	0x00000000


	//----- nvinfo : EIATTR_MIN_STACK_SIZE
	.align		4
.L_51:
        /*0138*/ 	.byte	0x04, 0x12
        /*013a*/ 	.short	(.L_53 - .L_52)
	.align		4
.L_52:
        /*013c*/ 	.word	index@(_Z16kernel_test_2184v)
        /*0140*/ 	.word	0x00000000


	//----- nvinfo : EIATTR_MIN_STACK_SIZE
	.align		4
.L_53:
        /*0144*/ 	.byte	0x04, 0x12
        /*0146*/ 	.short	(.L_55 - .L_54)
	.align		4
.L_54:
        /*0148*/ 	.word	index@(_Z21STREAM_Copy_OptimizedPdS_m)
        /*014c*/ 	.word	0x00000000


	//----- nvinfo : EIATTR_MIN_STACK_SIZE
	.align		4
.L_55:
        /*0150*/ 	.byte	0x04, 0x12
        /*0152*/ 	.short	(.L_57 - .L_56)
	.align		4
.L_56:
        /*0154*/ 	.word	index@(_Z11STREAM_CopyPdS_m)
        /*0158*/ 	.word	0x00000000


	//----- nvinfo : EIATTR_MIN_STACK_SIZE
	.align		4
.L_57:
        /*015c*/ 	.byte	0x04, 0x12
        /*015e*/ 	.short	(.L_59 - .L_58)
	.align		4
.L_58:
        /*0160*/ 	.word	index@(_Z9set_arrayPddm)
        /*0164*/ 	.word	0x00000000


	//----- nvinfo : EIATTR_MIN_STACK_SIZE
	.align		4
.L_59:
        /*0168*/ 	.byte	0x04, 0x12
        /*016a*/ 	.short	(.L_61 - .L_60)
	.align		4
.L_60:
        /*016c*/ 	.word	index@(_Z6kernelPff)
        /*0170*/ 	.word	0x00000000


	//----- nvinfo : EIATTR_MIN_STACK_SIZE
	.align		4
.L_61:
        /*0174*/ 	.byte	0x04, 0x12
        /*0176*/ 	.short	(.L_63 - .L_62)
	.align		4
.L_62:
        /*0178*/ 	.word	index@(_Z12foo_kernel_4v)
        /*017c*/ 	.word	0x00000000


	//----- nvinfo : EIATTR_MIN_STACK_SIZE
	.align		4
.L_63:
        /*0180*/ 	.byte	0x04, 0x12
        /*0182*/ 	.short	(.L_65 - .L_64)
	.align		4
.L_64:
        /*0184*/ 	.word	index@(_Z12foo_kernel_3v)
        /*0188*/ 	.word	0x00000000


	//----- nvinfo : EIATTR_MIN_STACK_SIZE
	.align		4
.L_65:
        /*018c*/ 	.byte	0x04, 0x12
        /*018e*/ 	.short	(.L_67 - .L_66)
	.align		4
.L_66:
        /*0190*/ 	.word	index@(_Z12foo_kernel_2v)
        /*0194*/ 	.word	0x00000000


	//----- nvinfo : EIATTR_MIN_STACK_SIZE
	.align		4
.L_67:
        /*0198*/ 	.byte	0x04, 0x12
        /*019a*/ 	.short	(.L_69 - .L_68)
	.align		4
.L_68:
        /*019c*/ 	.word	index@(_Z12foo_kernel_1v)
        /*01a0*/ 	.word	0x00000000


	//----- nvinfo : EIATTR_MIN_STACK_SIZE
	.align		4
.L_69:
        /*01a4*/ 	.byte	0x04, 0x12
        /*01a6*/ 	.short	(.L_71 - .L_70)
	.align		4
.L_70:
        /*01a8*/ 	.word	index@(_Z8kernel_4v)
        /*01ac*/ 	.word	0x00000000


	//----- nvinfo : EIATTR_MIN_STACK_SIZE
	.align		4
.L_71:
        /*01b0*/ 	.byte	0x04, 0x12
        /*01b2*/ 	.short	(.L_73 - .L_72)
	.align		4
.L_72:
        /*01b4*/ 	.word	index@(_Z8kernel_3v)
        /*01b8*/ 	.word	0x00000000


	//----- nvinfo : EIATTR_MIN_STACK_SIZE
	.align		4
.L_73:
        /*01bc*/ 	.byte	0x04, 0x12
        /*01be*/ 	.short	(.L_75 - .L_74)
	.align		4
.L_74:
        /*01c0*/ 	.word	index@(_Z8kernel_2v)
        /*01c4*/ 	.word	0x00000000


	//----- nvinfo : EIATTR_MIN_STACK_SIZE
	.align		4
.L_75:
        /*01c8*/ 	.byte	0x04, 0x12
        /*01ca*/ 	.short	(.L_77 - .L_76)
	.align		4
.L_76:
        /*01cc*/ 	.word	index@(_Z8kernel_1v)
        /*01d0*/ 	.word	0x00000000
.L_77:


//--------------------- .nv.compat                --------------------------
	.section	.nv.compat,"",@"SHT_CUDA_COMPAT_INFO"
	.align	4
        /*0000*/ 	.byte	0x02, 0x09, 0x00, 0x00, 0x02, 0x02, 0x01, 0x00, 0x02, 0x05, 0x05, 0x00, 0x03, 0x07, 0x01, 0x01
        /*0010*/ 	.byte	0x02, 0x03, 0x00, 0x00, 0x02, 0x06, 0x01, 0x00, 0x04, 0x0b, 0x08, 0x00, 0x09, 0x00, 0x00, 0x00
        /*0020*/ 	.byte	0x00, 0x00, 0x00, 0x00


//--------------------- .nv.info._Z16kernel_test_2184v --------------------------
	.section	.nv.info._Z16kernel_test_2184v,"",@"SHT_CUDA_INFO"
	.sectionflags	@""
	.align	4


	//----- nvinfo : EIATTR_CUDA_API_VERSION
	.align		4
        /*0000*/ 	.byte	0x04, 0x37
        /*0002*/ 	.short	(.L_79 - .L_78)
.L_78:
        /*0004*/ 	.word	0x00000082


	//----- nvinfo : EIATTR_SPARSE_MMA_MASK
	.align		4
.L_79:
        /*0008*/ 	.byte	0x03, 0x50
        /*000a*/ 	.short	0x0000


	//----- nvinfo : EIATTR_MAXREG_COUNT
	.align		4
        /*000c*/ 	.byte	0x03, 0x1b
        /*000e*/ 	.short	0x00ff


	//----- nvinfo : EIATTR_MERCURY_ISA_VERSION
	.align		4
        /*0010*/ 	.byte	0x03, 0x5f
        /*0012*/ 	.short	0x0101


	//----- nvinfo : EIATTR_VRC_CTA_INIT_COUNT
	.align		4
        /*0014*/ 	.byte	0x02, 0x4a
	.zero		1
	.zero		1


	//----- nvinfo : EIATTR_EXIT_INSTR_OFFSETS
	.align		4
        /*0018*/ 	.byte	0x04, 0x1c
        /*001a*/ 	.short	(.L_81 - .L_80)


	//   ....[0]....
.L_80:
        /*001c*/ 	.word	0x00000010


	//----- nvinfo : EIATTR_SW_WAR
	.align		4
.L_81:
        /*0020*/ 	.byte	0x04, 0x36
        /*0022*/ 	.short	(.L_83 - .L_82)
.L_82:
        /*0024*/ 	.word	0x00000008
.L_83:


//--------------------- .nv.info._Z21STREAM_Copy_OptimizedPdS_m --------------------------
	.section	.nv.info._Z21STREAM_Copy_OptimizedPdS_m,"",@"SHT_CUDA_INFO"
	.sectionflags	@""
	.align	4


	//----- nvinfo : EIATTR_CUDA_API_VERSION
	.align		4
        /*0000*/ 	.byte	0x04, 0x37
        /*0002*/ 	.short	(.L_85 - .L_84)
.L_84:
        /*0004*/ 	.word	0x00000082


	//----- nvinfo : EIATTR_KPARAM_INFO
	.align		4
.L_85:
        /*0008*/ 	.byte	0x04, 0x17
        /*000a*/ 	.short	(.L_87 - .L_86)
.L_86:
        /*000c*/ 	.word	0x00000000
        /*0010*/ 	.short	0x0002
        /*0012*/ 	.short	0x0010
        /*0014*/ 	.byte	0x00, 0xf0, 0x21, 0x00


	//----- nvinfo : EIATTR_KPARAM_INFO
	.align		4
.L_87:
        /*0018*/ 	.byte	0x04, 0x17
        /*001a*/ 	.short	(.L_89 - .L_88)
.L_88:
        /*001c*/ 	.word	0x00000000
        /*0020*/ 	.short	0x0001
        /*0022*/ 	.short	0x0008
        /*0024*/ 	.byte	0x00, 0xf5, 0x21, 0x00


	//----- nvinfo : EIATTR_KPARAM_INFO
	.align		4
.L_89:
        /*0028*/ 	.byte	0x04, 0x17
        /*002a*/ 	.short	(.L_91 - .L_90)
.L_90:
        /*002c*/ 	.word	0x00000000
        /*0030*/ 	.short	0x0000
        /*0032*/ 	.short	0x0000
        /*0034*/ 	.byte	0x00, 0xf5, 0x21, 0x00


	//----- nvinfo : EIATTR_SPARSE_MMA_MASK
	.align		4
.L_91:
        /*0038*/ 	.byte	0x03, 0x50
        /*003a*/ 	.short	0x0000


	//----- nvinfo : EIATTR_MAXREG_COUNT
	.align		4
        /*003c*/ 	.byte	0x03, 0x1b
        /*003e*/ 	.short	0x00ff


	//----- nvinfo : EIATTR_MERCURY_ISA_VERSION
	.align		4
        /*0040*/ 	.byte	0x03, 0x5f
        /*0042*/ 	.short	0x0101


	//----- nvinfo : EIATTR_VRC_CTA_INIT_COUNT
	.align		4
        /*0044*/ 	.byte	0x02, 0x4a
	.zero		1
	.zero		1


	//----- nvinfo : EIATTR_EXIT_INSTR_OFFSETS
	.align		4
        /*0048*/ 	.byte	0x04, 0x1c
        /*004a*/ 	.short	(.L_93 - .L_92)


	//   ....[0]....
.L_92:
        /*004c*/ 	.word	0x00000010


	//----- nvinfo : EIATTR_CBANK_PARAM_SIZE
	.align		4
.L_93:
        /*0050*/ 	.byte	0x03, 0x19
        /*0052*/ 	.short	0x0018


	//----- nvinfo : EIATTR_PARAM_CBANK
	.align		4
        /*0054*/ 	.byte	0x04, 0x0a
        /*0056*/ 	.short	(.L_95 - .L_94)
	.align		4
.L_94:
        /*0058*/ 	.word	index@(.nv.constant0._Z21STREAM_Copy_OptimizedPdS_m)
        /*005c*/ 	.short	0x0380
        /*005e*/ 	.short	0x0018


	//----- nvinfo : EIATTR_SW_WAR
	.align		4
.L_95:
        /*0060*/ 	.byte	0x04, 0x36
        /*0062*/ 	.short	(.L_97 - .L_96)
.L_96:
        /*0064*/ 	.word	0x00000008
.L_97:


//--------------------- .nv.info._Z11STREAM_CopyPdS_m --------------------------
	.section	.nv.info._Z11STREAM_CopyPdS_m,"",@"SHT_CUDA_INFO"
	.sectionflags	@""
	.align	4


	//----- nvinfo : EIATTR_CUDA_API_VERSION
	.align		4
        /*0000*/ 	.byte	0x04, 0x37
        /*0002*/ 	.short	(.L_99 - .L_98)
.L_98:
        /*0004*/ 	.word	0x00000082


	//----- nvinfo : EIATTR_KPARAM_INFO
	.align		4
.L_99:
        /*0008*/ 	.byte	0x04, 0x17
        /*000a*/ 	.short	(.L_101 - .L_100)
.L_100:
        /*000c*/ 	.word	0x00000000
        /*0010*/ 	.short	0x0002
        /*0012*/ 	.short	0x0010
        /*0014*/ 	.byte	0x00, 0xf0, 0x21, 0x00


	//----- nvinfo : EIATTR_KPARAM_INFO
	.align		4
.L_101:
        /*0018*/ 	.byte	0x04, 0x17
        /*001a*/ 	.short	(.L_103 - .L_102)
.L_102:
        /*001c*/ 	.word	0x00000000
        /*0020*/ 	.short	0x0001
        /*0022*/ 	.short	0x0008
        /*0024*/ 	.byte	0x00, 0xf5, 0x21, 0x00


	//----- nvinfo : EIATTR_KPARAM_INFO
	.align		4
.L_103:
        /*0028*/ 	.byte	0x04, 0x17
        /*002a*/ 	.short	(.L_105 - .L_104)
.L_104:
        /*002c*/ 	.word	0x00000000
        /*0030*/ 	.short	0x0000
        /*0032*/ 	.short	0x0000
        /*0034*/ 	.byte	0x00, 0xf5, 0x21, 0x00


	//----- nvinfo : EIATTR_SPARSE_MMA_MASK
	.align		4
.L_105:
        /*0038*/ 	.byte	0x03, 0x50
        /*003a*/ 	.short	0x0000


	//----- nvinfo : EIATTR_MAXREG_COUNT
	.align		4
        /*003c*/ 	.byte	0x03, 0x1b
        /*003e*/ 	.short	0x00ff


	//----- nvinfo : EIATTR_MERCURY_ISA_VERSION
	.align		4
        /*0040*/ 	.byte	0x03, 0x5f
        /*0042*/ 	.short	0x0101


	//----- nvinfo : EIATTR_VRC_CTA_INIT_COUNT
	.align		4
        /*0044*/ 	.byte	0x02, 0x4a
	.zero		1
	.zero		1


	//----- nvinfo : EIATTR_EXIT_INSTR_OFFSETS
	.align		4
        /*0048*/ 	.byte	0x04, 0x1c
        /*004a*/ 	.short	(.L_107 - .L_106)


	//   ....[0]....
.L_106:
        /*004c*/ 	.word	0x00000010


	//----- nvinfo : EIATTR_CBANK_PARAM_SIZE
	.align		4
.L_107:
        /*0050*/ 	.byte	0x03, 0x19
        /*0052*/ 	.short	0x0018


	//----- nvinfo : EIATTR_PARAM_CBANK
	.align		4
        /*0054*/ 	.byte	0x04, 0x0a
        /*0056*/ 	.short	(.L_109 - .L_108)
	.align		4
.L_108:
        /*0058*/ 	.word	index@(.nv.constant0._Z11STREAM_CopyPdS_m)
        /*005c*/ 	.short	0x0380
        /*005e*/ 	.short	0x0018


	//----- nvinfo : EIATTR_SW_WAR
	.align		4
.L_109:
        /*0060*/ 	.byte	0x04, 0x36
        /*0062*/ 	.short	(.L_111 - .L_110)
.L_110:
        /*0064*/ 	.word	0x00000008
.L_111:


//--------------------- .nv.info._Z9set_arrayPddm --------------------------
	.section	.nv.info._Z9set_arrayPddm,"",@"SHT_CUDA_INFO"
	.sectionflags	@""
	.align	4


	//----- nvinfo : EIATTR_CUDA_API_VERSION
	.align		4
        /*0000*/ 	.byte	0x04, 0x37
        /*0002*/ 	.short	(.L_113 - .L_112)
.L_112:
        /*0004*/ 	.word	0x00000082


	//----- nvinfo : EIATTR_KPARAM_INFO
	.align		4
.L_113:
        /*0008*/ 	.byte	0x04, 0x17
        /*000a*/ 	.short	(.L_115 - .L_114)
.L_114:
        /*000c*/ 	.word	0x00000000
        /*0010*/ 	.short	0x0002
        /*0012*/ 	.short	0x0010
        /*0014*/ 	.byte	0x00, 0xf0, 0x21, 0x00


	//----- nvinfo : EIATTR_KPARAM_INFO
	.align		4
.L_115:
        /*0018*/ 	.byte	0x04, 0x17
        /*001a*/ 	.short	(.L_117 - .L_116)
.L_116:
        /*001c*/ 	.word	0x00000000
        /*0020*/ 	.short	0x0001
        /*0022*/ 	.short	0x0008
        /*0024*/ 	.byte	0x00, 0xf0, 0x21, 0x00


	//----- nvinfo : EIATTR_KPARAM_INFO
	.align		4
.L_117:
        /*0028*/ 	.byte	0x04, 0x17
        /*002a*/ 	.short	(.L_119 - .L_118)
.L_118:
        /*002c*/ 	.word	0x00000000
        /*0030*/ 	.short	0x0000
        /*0032*/ 	.short	0x0000
        /*0034*/ 	.byte	0x00, 0xf5, 0x21, 0x00


	//----- nvinfo : EIATTR_SPARSE_MMA_MASK
	.align		4
.L_119:
        /*0038*/ 	.byte	0x03, 0x50
        /*003a*/ 	.short	0x0000


	//----- nvinfo : EIATTR_MAXREG_COUNT
	.align		4
        /*003c*/ 	.byte	0x03, 0x1b
        /*003e*/ 	.short	0x00ff


	//----- nvinfo : EIATTR_MERCURY_ISA_VERSION
	.align		4
        /*0040*/ 	.byte	0x03, 0x5f
        /*0042*/ 	.short	0x0101


	//----- nvinfo : EIATTR_VRC_CTA_INIT_COUNT
	.align		4
        /*0044*/ 	.byte	0x02, 0x4a
	.zero		1
	.zero		1


	//----- nvinfo : EIATTR_EXIT_INSTR_OFFSETS
	.align		4
        /*0048*/ 	.byte	0x04, 0x1c
        /*004a*/ 	.short	(.L_121 - .L_120)


	//   ....[0]....
.L_120:
        /*004c*/ 	.word	0x00000010


	//----- nvinfo : EIATTR_CBANK_PARAM_SIZE
	.align		4
.L_121:
        /*0050*/ 	.byte	0x03, 0x19
        /*0052*/ 	.short	0x0018


	//----- nvinfo : EIATTR_PARAM_CBANK
	.align		4
        /*0054*/ 	.byte	0x04, 0x0a
        /*0056*/ 	.short	(.L_123 - .L_122)
	.align		4
.L_122:
        /*0058*/ 	.word	index@(.nv.constant0._Z9set_arrayPddm)
        /*005c*/ 	.short	0x0380
        /*005e*/ 	.short	0x0018


	//----- nvinfo : EIATTR_SW_WAR
	.align		4
.L_123:
        /*0060*/ 	.byte	0x04, 0x36
        /*0062*/ 	.short	(.L_125 - .L_124)
.L_124:
        /*0064*/ 	.word	0x00000008
.L_125:


//--------------------- .nv.info._Z6kernelPff     --------------------------
	.section	.nv.info._Z6kernelPff,"",@"SHT_CUDA_INFO"
	.sectionflags	@""
	.align	4


	//----- nvinfo : EIATTR_CUDA_API_VERSION
	.align		4
        /*0000*/ 	.byte	0x04, 0x37
        /*0002*/ 	.short	(.L_127 - .L_126)
.L_126:
        /*0004*/ 	.word	0x00000082


	//----- nvinfo : EIATTR_KPARAM_INFO
	.align		4
.L_127:
        /*0008*/ 	.byte	0x04, 0x17
        /*000a*/ 	.short	(.L_129 - .L_128)
.L_128:
        /*000c*/ 	.word	0x00000000
        /*0010*/ 	.short	0x0001
        /*0012*/ 	.short	0x0008
        /*0014*/ 	.byte	0x00, 0xf0, 0x11, 0x00


	//----- nvinfo : EIATTR_KPARAM_INFO
	.align		4
.L_129:
        /*0018*/ 	.byte	0x04, 0x17
        /*001a*/ 	.short	(.L_131 - .L_130)
.L_130:
        /*001c*/ 	.word	0x00000000
        /*0020*/ 	.short	0x0000
        /*0022*/ 	.short	0x0000
        /*0024*/ 	.byte	0x00, 0xf5, 0x21, 0x00


	//----- nvinfo : EIATTR_SPARSE_MMA_MASK
	.align		4
.L_131:
        /*0028*/ 	.byte	0x03, 0x50
        /*002a*/ 	.short	0x0000


	//----- nvinfo : EIATTR_MAXREG_COUNT
	.align		4
        /*002c*/ 	.byte	0x03, 0x1b
        /*002e*/ 	.short	0x00ff


	//----- nvinfo : EIATTR_MERCURY_ISA_VERSION
	.align		4
        /*0030*/ 	.byte	0x03, 0x5f
        /*0032*/ 	.short	0x0101


	//----- nvinfo : EIATTR_VRC_CTA_INIT_COUNT
	.align		4
        /*0034*/ 	.byte	0x02, 0x4a
	.zero		1
	.zero		1


	//----- nvinfo : EIATTR_EXIT_INSTR_OFFSETS
	.align		4
        /*0038*/ 	.byte	0x04, 0x1c
        /*003a*/ 	.short	(.L_133 - .L_132)


	//   ....[0]....
.L_132:
        /*003c*/ 	.word	0x00000010


	//----- nvinfo : EIATTR_CBANK_PARAM_SIZE
	.align		4
.L_133:
        /*0040*/ 	.byte	0x03, 0x19
        /*0042*/ 	.short	0x000c


	//----- nvinfo : EIATTR_PARAM_CBANK
	.align		4
        /*0044*/ 	.byte	0x04, 0x0a
        /*0046*/ 	.short	(.L_135 - .L_134)
	.align		4
.L_134:
        /*0048*/ 	.word	index@(.nv.constant0._Z6kernelPff)
        /*004c*/ 	.short	0x0380
        /*004e*/ 	.short	0x000c


	//----- nvinfo : EIATTR_SW_WAR
	.align		4
.L_135:
        /*0050*/ 	.byte	0x04, 0x36
        /*0052*/ 	.short	(.L_137 - .L_136)
.L_136:
        /*0054*/ 	.word	0x00000008
.L_137:


//--------------------- .nv.info._Z12foo_kernel_4v --------------------------
	.section	.nv.info._Z12foo_kernel_4v,"",@"SHT_CUDA_INFO"
	.sectionflags	@""
	.align	4


	//----- nvinfo : EIATTR_CUDA_API_VERSION
	.align		4
        /*0000*/ 	.byte	0x04, 0x37
        /*0002*/ 	.short	(.L_139 - .L_138)
.L_138:
        /*0004*/ 	.word	0x00000082


	//----- nvinfo : EIATTR_SPARSE_MMA_MASK
	.align		4
.L_139:
        /*0008*/ 	.byte	0x03, 0x50
        /*000a*/ 	.short	0x0000


	//----- nvinfo : EIATTR_MAXREG_COUNT
	.align		4
        /*000c*/ 	.byte	0x03, 0x1b
        /*000e*/ 	.short	0x00ff


	//----- nvinfo : EIATTR_MERCURY_ISA_VERSION
	.align		4
        /*0010*/ 	.byte	0x03, 0x5f
        /*0012*/ 	.short	0x0101


	//----- nvinfo : EIATTR_VRC_CTA_INIT_COUNT
	.align		4
        /*0014*/ 	.byte	0x02, 0x4a
	.zero		1
	.zero		1


	//----- nvinfo : EIATTR_EXIT_INSTR_OFFSETS
	.align		4
        /*0018*/ 	.byte	0x04, 0x1c
        /*001a*/ 	.short	(.L_141 - .L_140)


	//   ....[0]....
.L_140:
        /*001c*/ 	.word	0x00000010


	//----- nvinfo : EIATTR_SW_WAR
	.align		4
.L_141:
        /*0020*/ 	.byte	0x04, 0x36
        /*0022*/ 	.short	(.L_143 - .L_142)
.L_142:
        /*0024*/ 	.word	0x00000008
.L_143:


//--------------------- .nv.info._Z12foo_kernel_3v --------------------------
	.section	.nv.info._Z12foo_kernel_3v,"",@"SHT_CUDA_INFO"
	.sectionflags	@""
	.align	4


	//----- nvinfo : EIATTR_CUDA_API_VERSION
	.align		4
        /*0000*/ 	.byte	0x04, 0x37
        /*0002*/ 	.short	(.L_145 - .L_144)
.L_144:
        /*0004*/ 	.word	0x00000082


	//----- nvinfo : EIATTR_SPARSE_MMA_MASK
	.align		4
.L_145:
        /*0008*/ 	.byte	0x03, 0x50
        /*000a*/ 	.short	0x0000


	//----- nvinfo : EIATTR_MAXREG_COUNT
	.align		4
        /*000c*/ 	.byte	0x03, 0x1b
        /*000e*/ 	.short	0x00ff


	//----- nvinfo : EIATTR_MERCURY_ISA_VERSION
	.align		4
        /*0010*/ 	.byte	0x03, 0x5f
        /*0012*/ 	.short	0x0101


	//----- nvinfo : EIATTR_VRC_CTA_INIT_COUNT
	.align		4
        /*0014*/ 	.byte	0x02, 0x4a
	.zero		1
	.zero		1


	//----- nvinfo : EIATTR_EXIT_INSTR_OFFSETS
	.align		4
        /*0018*/ 	.byte	0x04, 0x1c
        /*001a*/ 	.short	(.L_147 - .L_146)


	//   ....[0]....
.L_146:
        /*001c*/ 	.word	0x00000010


	//----- nvinfo : EIATTR_SW_WAR
	.align		4
.L_147:
        /*0020*/ 	.byte	0x04, 0x36
        /*0022*/ 	.short	(.L_149 - .L_148)
.L_148:
        /*0024*/ 	.word	0x00000008
.L_149:


//--------------------- .nv.info._Z12foo_kernel_2v --------------------------
	.section	.nv.info._Z12foo_kernel_2v,"",@"SHT_CUDA_INFO"
	.sectionflags	@""
	.align	4


	//----- nvinfo : EIATTR_CUDA_API_VERSION
	.align		4
        /*0000*/ 	.byte	0x04, 0x37
        /*0002*/ 	.short	(.L_151 - .L_150)
.L_150:
        /*0004*/ 	.word	0x00000082


	//----- nvinfo : EIATTR_SPARSE_MMA_MASK
	.align		4
.L_151:
        /*0008*/ 	.byte	0x03, 0x50
        /*000a*/ 	.short	0x0000


	//----- nvinfo : EIATTR_MAXREG_COUNT
	.align		4
        /*000c*/ 	.byte	0x03, 0x1b
        /*000e*/ 	.short	0x00ff


	//----- nvinfo : EIATTR_MERCURY_ISA_VERSION
	.align		4
        /*0010*/ 	.byte	0x03, 0x5f
        /*0012*/ 	.short	0x0101


	//----- nvinfo : EIATTR_VRC_CTA_INIT_COUNT
	.align		4
        /*0014*/ 	.byte	0x02, 0x4a
	.zero		1
	.zero		1


	//----- nvinfo : EIATTR_EXIT_INSTR_OFFSETS
	.align		4
        /*0018*/ 	.byte	0x04, 0x1c
        /*001a*/ 	.short	(.L_153 - .L_152)


	//   ....[0]....
.L_152:
        /*001c*/ 	.word	0x00000010


	//----- nvinfo : EIATTR_SW_WAR
	.align		4
.L_153:
        /*0020*/ 	.byte	0x04, 0x36
        /*0022*/ 	.short	(.L_155 - .L_154)
.L_154:
        /*0024*/ 	.word	0x00000008
.L_155:


//--------------------- .nv.info._Z12foo_kernel_1v --------------------------
	.section	.nv.info._Z12foo_kernel_1v,"",@"SHT_CUDA_INFO"
	.sectionflags	@""
	.align	4


	//----- nvinfo : EIATTR_CUDA_API_VERSION
	.align		4
        /*0000*/ 	.byte	0x04, 0x37
        /*0002*/ 	.short	(.L_157 - .L_156)
.L_156:
        /*0004*/ 	.word	0x00000082


	//----- nvinfo : EIATTR_SPARSE_MMA_MASK
	.align		4
.L_157:
        /*0008*/ 	.byte	0x03, 0x50
        /*000a*/ 	.short	0x0000


	//----- nvinfo : EIATTR_MAXREG_COUNT
	.align		4
        /*000c*/ 	.byte	0x03, 0x1b
        /*000e*/ 	.short	0x00ff


	//----- nvinfo : EIATTR_MERCURY_ISA_VERSION
	.align		4
        /*0010*/ 	.byte	0x03, 0x5f
        /*0012*/ 	.short	0x0101


	//----- nvinfo : EIATTR_VRC_CTA_INIT_COUNT
	.align		4
        /*0014*/ 	.byte	0x02, 0x4a
	.zero		1
	.zero		1


	//----- nvinfo : EIATTR_EXIT_INSTR_OFFSETS
	.align		4
        /*0018*/ 	.byte	0x04, 0x1c
        /*001a*/ 	.short	(.L_159 - .L_158)


	//   ....[0]....
.L_158:
        /*001c*/ 	.word	0x00000010


	//----- nvinfo : EIATTR_SW_WAR
	.align		4
.L_159:
        /*0020*/ 	.byte	0x04, 0x36
        /*0022*/ 	.short	(.L_161 - .L_160)
.L_160:
        /*0024*/ 	.word	0x00000008
.L_161:


//--------------------- .nv.info._Z8kernel_4v     --------------------------
	.section	.nv.info._Z8kernel_4v,"",@"SHT_CUDA_INFO"
	.sectionflags	@""
	.align	4


	//----- nvinfo : EIATTR_CUDA_API_VERSION
	.align		4
        /*0000*/ 	.byte	0x04, 0x37
        /*0002*/ 	.short	(.L_163 - .L_162)
.L_162:
        /*0004*/ 	.word	0x00000082


	//----- nvinfo : EIATTR_SPARSE_MMA_MASK
	.align		4
.L_163:
        /*0008*/ 	.byte	0x03, 0x50
        /*000a*/ 	.short	0x0000


	//----- nvinfo : EIATTR_MAXREG_COUNT
	.align		4
        /*000c*/ 	.byte	0x03, 0x1b
        /*000e*/ 	.short	0x00ff


	//----- nvinfo : EIATTR_MERCURY_ISA_VERSION
	.align		4
        /*0010*/ 	.byte	0x03, 0x5f
        /*0012*/ 	.short	0x0101


	//----- nvinfo : EIATTR_VRC_CTA_INIT_COUNT
	.align		4
        /*0014*/ 	.byte	0x02, 0x4a
	.zero		1
	.zero		1


	//----- nvinfo : EIATTR_EXIT_INSTR_OFFSETS
	.align		4
        /*0018*/ 	.byte	0x04, 0x1c
        /*001a*/ 	.short	(.L_165 - .L_164)


	//   ....[0]....
.L_164:
        /*001c*/ 	.word	0x00000010


	//----- nvinfo : EIATTR_SW_WAR
	.align		4
.L_165:
        /*0020*/ 	.byte	0x04, 0x36
        /*0022*/ 	.short	(.L_167 - .L_166)
.L_166:
        /*0024*/ 	.word	0x00000008
.L_167:


//--------------------- .nv.info._Z8kernel_3v     --------------------------
	.section	.nv.info._Z8kernel_3v,"",@"SHT_CUDA_INFO"
	.sectionflags	@""
	.align	4


	//----- nvinfo : EIATTR_CUDA_API_VERSION
	.align		4
        /*0000*/ 	.byte	0x04, 0x37
        /*0002*/ 	.short	(.L_169 - .L_168)
.L_168:
        /*0004*/ 	.word	0x00000082


	//----- nvinfo : EIATTR_SPARSE_MMA_MASK
	.align		4
.L_169:
        /*0008*/ 	.byte	0x03, 0x50
        /*000a*/ 	.short	0x0000


	//----- nvinfo : EIATTR_MAXREG_COUNT
	.align		4
        /*000c*/ 	.byte	0x03, 0x1b
        /*000e*/ 	.short	0x00ff


	//----- nvinfo : EIATTR_MERCURY_ISA_VERSION
	.align		4
        /*0010*/ 	.byte	0x03, 0x5f
        /*0012*/ 	.short	0x0101


	//----- nvinfo : EIATTR_VRC_CTA_INIT_COUNT
	.align		4
        /*0014*/ 	.byte	0x02, 0x4a
	.zero		1
	.zero		1


	//----- nvinfo : EIATTR_EXIT_INSTR_OFFSETS
	.align		4
        /*0018*/ 	.byte	0x04, 0x1c
        /*001a*/ 	.short	(.L_171 - .L_170)


	//   ....[0]....
.L_170:
        /*001c*/ 	.word	0x00000010


	//----- nvinfo : EIATTR_SW_WAR
	.align		4
.L_171:
        /*0020*/ 	.byte	0x04, 0x36
        /*0022*/ 	.short	(.L_173 - .L_172)
.L_172:
        /*0024*/ 	.word	0x00000008
.L_173:


//--------------------- .nv.info._Z8kernel_2v     --------------------------
	.section	.nv.info._Z8kernel_2v,"",@"SHT_CUDA_INFO"
	.sectionflags	@""
	.align	4


	//----- nvinfo : EIATTR_CUDA_API_VERSION
	.align		4
        /*0000*/ 	.byte	0x04, 0x37
        /*0002*/ 	.short	(.L_175 - .L_174)
.L_174:
        /*0004*/ 	.word	0x00000082


	//----- nvinfo : EIATTR_SPARSE_MMA_MASK
	.align		4
.L_175:
        /*0008*/ 	.byte	0x03, 0x50
        /*000a*/ 	.short	0x0000


	//----- nvinfo : EIATTR_MAXREG_COUNT
	.align		4
        /*000c*/ 	.byte	0x03, 0x1b
        /*000e*/ 	.short	0x00ff


	//----- nvinfo : EIATTR_MERCURY_ISA_VERSION
	.align		4
        /*0010*/ 	.byte	0x03, 0x5f
        /*0012*/ 	.short	0x0101


	//----- nvinfo : EIATTR_VRC_CTA_INIT_COUNT
	.align		4
        /*0014*/ 	.byte	0x02, 0x4a
	.zero		1
	.zero		1


	//----- nvinfo : EIATTR_EXIT_INSTR_OFFSETS
	.align		4
        /*0018*/ 	.byte	0x04, 0x1c
        /*001a*/ 	.short	(.L_177 - .L_176)


	//   ....[0]....
.L_176:
        /*001c*/ 	.word	0x00000010


	//----- nvinfo : EIATTR_SW_WAR
	.align		4
.L_177:
        /*0020*/ 	.byte	0x04, 0x36
        /*0022*/ 	.short	(.L_179 - .L_178)
.L_178:
        /*0024*/ 	.word	0x00000008
.L_179:


//--------------------- .nv.info._Z8kernel_1v     --------------------------
	.section	.nv.info._Z8kernel_1v,"",@"SHT_CUDA_INFO"
	.sectionflags	@""
	.align	4


	//----- nvinfo : EIATTR_CUDA_API_VERSION
	.align		4
        /*0000*/ 	.byte	0x04, 0x37
        /*0002*/ 	.short	(.L_181 - .L_180)
.L_180:
        /*0004*/ 	.word	0x00000082


	//----- nvinfo : EIATTR_SPARSE_MMA_MASK
	.align		4
.L_181:
        /*0008*/ 	.byte	0x03, 0x50
        /*000a*/ 	.short	0x0000


	//----- nvinfo : EIATTR_MAXREG_COUNT
	.align		4
        /*000c*/ 	.byte	0x03, 0x1b
        /*000e*/ 	.short	0x00ff


	//----- nvinfo : EIATTR_MERCURY_ISA_VERSION
	.align		4
        /*0010*/ 	.byte	0x03, 0x5f
        /*0012*/ 	.short	0x0101


	//----- nvinfo : EIATTR_VRC_CTA_INIT_COUNT
	.align		4
        /*0014*/ 	.byte	0x02, 0x4a
	.zero		1
	.zero		1


	//----- nvinfo : EIATTR_EXIT_INSTR_OFFSETS
	.align		4
        /*0018*/ 	.byte	0x04, 0x1c
        /*001a*/ 	.short	(.L_183 - .L_182)


	//   ....[0]....
.L_182:
        /*001c*/ 	.word	0x00000010


	//----- nvinfo : EIATTR_SW_WAR
	.align		4
.L_183:
        /*0020*/ 	.byte	0x04, 0x36
        /*0022*/ 	.short	(.L_185 - .L_184)
.L_184:
        /*0024*/ 	.word	0x00000008
.L_185:


//--------------------- .nv.callgraph             --------------------------
	.section	.nv.callgraph,"",@"SHT_CUDA_CALLGRAPH"
	.align	4
	.sectionentsize	8
	.align		4
        /*0000*/ 	.word	0x00000000
	.align		4
        /*0004*/ 	.word	0xffffffff
	.align		4
        /*0008*/ 	.word	0x00000000
	.align		4
        /*000c*/ 	.word	0xfffffffe
	.align		4
        /*0010*/ 	.word	0x00000000
	.align		4
        /*0014*/ 	.word	0xfffffffd
	.align		4
        /*0018*/ 	.word	0x00000000
	.align		4
        /*001c*/ 	.word	0xfffffffc


//--------------------- .text._Z16kernel_test_2184v --------------------------
	.section	.text._Z16kernel_test_2184v,"ax",@progbits
	.align	128
        .global         _Z16kernel_test_2184v
        .type           _Z16kernel_test_2184v,@function
        .size           _Z16kernel_test_2184v,(.L_x_13 - _Z16kernel_test_2184v)
        .other          _Z16kernel_test_2184v,@"STO_CUDA_ENTRY STV_DEFAULT"
_Z16kernel_test_2184v:
.text._Z16kernel_test_2184v:
[----:B------:R-:W-:Y:S01]  /*0000*/  LDC R1, c[0x0][0x37c] ;  /* 0x0000df00ff017b82 */ /* 0x000fe20000000800 */
[----:B------:R-:W-:Y:S05]  /*0010*/  EXIT ;  /* 0x000000000000794d */ /* 0x000fea0003800000 */
.L_x_0:
[----:B------:R-:W-:-:S00]  /*0020*/  BRA `(.L_x_0) ;  /* 0xfffffffc00fc7947 */ /* 0x000fc0000383ffff */
[----:B------:R-:W-:-:S00]  /*0030*/  NOP ;  /* 0x0000000000007918 */ /* 0x000fc00000000000 */
        /* <DEDUP_REMOVED lines=12> */
.L_x_13:


//--------------------- .text._Z21STREAM_Copy_OptimizedPdS_m --------------------------
	.section	.text._Z21STREAM_Copy_OptimizedPdS_m,"ax",@progbits
	.align	128
        .global         _Z21STREAM_Copy_OptimizedPdS_m
        .type           _Z21STREAM_Copy_OptimizedPdS_m,@function
        .size           _Z21STREAM_Copy_OptimizedPdS_m,(.L_x_14 - _Z21STREAM_Copy_OptimizedPdS_m)
        .other          _Z21STREAM_Copy_OptimizedPdS_m,@"STO_CUDA_ENTRY STV_DEFAULT"
_Z21STREAM_Copy_OptimizedPdS_m:
.text._Z21STREAM_Copy_OptimizedPdS_m:
[----:B------:R-:W-:Y:S01]  /*0000*/  LDC R1, c[0x0][0x37c] ;  /* 0x0000df00ff017b82 */ /* 0x000fe20000000800 */
[----:B------:R-:W-:Y:S05]  /*0010*/  EXIT ;  /* 0x000000000000794d */ /* 0x000fea0003800000 */
.L_x_1:
        /* <DEDUP_REMOVED lines=14> */
.L_x_14:


//--------------------- .text._Z11STREAM_CopyPdS_m --------------------------
	.section	.text._Z11STREAM_CopyPdS_m,"ax",@progbits
	.align	128
        .global         _Z11STREAM_CopyPdS_m
        .type           _Z11STREAM_CopyPdS_m,@function
        .size           _Z11STREAM_CopyPdS_m,(.L_x_15 - _Z11STREAM_CopyPdS_m)
        .other          _Z11STREAM_CopyPdS_m,@"STO_CUDA_ENTRY STV_DEFAULT"
_Z11STREAM_CopyPdS_m:
.text._Z11STREAM_CopyPdS_m:
[----:B------:R-:W-:Y:S01]  /*0000*/  LDC R1, c[0x0][0x37c] ;  /* 0x0000df00ff017b82 */ /* 0x000fe20000000800 */
[----:B------:R-:W-:Y:S05]  /*0010*/  EXIT ;  /* 0x000000000000794d */ /* 0x000fea0003800000 */
.L_x_2:
        /* <DEDUP_REMOVED lines=14> */
.L_x_15:


//--------------------- .text._Z9set_arrayPddm    --------------------------
	.section	.text._Z9set_arrayPddm,"ax",@progbits
	.align	128
        .global         _Z9set_arrayPddm
        .type           _Z9set_arrayPddm,@function
        .size           _Z9set_arrayPddm,(.L_x_16 - _Z9set_arrayPddm)
        .other          _Z9set_arrayPddm,@"STO_CUDA_ENTRY STV_DEFAULT"
_Z9set_arrayPddm:
.text._Z9set_arrayPddm:
[----:B------:R-:W-:Y:S01]  /*0000*/  LDC R1, c[0x0][0x37c] ;  /* 0x0000df00ff017b82 */ /* 0x000fe20000000800 */
[----:B------:R-:W-:Y:S05]  /*0010*/  EXIT ;  /* 0x000000000000794d */ /* 0x000fea0003800000 */
.L_x_3:
        /* <DEDUP_REMOVED lines=14> */
.L_x_16:


//--------------------- .text._Z6kernelPff        --------------------------
	.section	.text._Z6kernelPff,"ax",@progbits
	.align	128
        .global         _Z6kernelPff
        .type           _Z6kernelPff,@function
        .size           _Z6kernelPff,(.L_x_17 - _Z6kernelPff)
        .other          _Z6kernelPff,@"STO_CUDA_ENTRY STV_DEFAULT"
_Z6kernelPff:
.text._Z6kernelPff:
[----:B------:R-:W-:Y:S01]  /*0000*/  LDC R1, c[0x0][0x37c] ;  /* 0x0000df00ff017b82 */ /* 0x000fe20000000800 */
[----:B------:R-:W-:Y:S05]  /*0010*/  EXIT ;  /* 0x000000000000794d */ /* 0x000fea0003800000 */
.L_x_4:
        /* <DEDUP_REMOVED lines=14> */
.L_x_17:


//--------------------- .text._Z12foo_kernel_4v   --------------------------
	.section	.text._Z12foo_kernel_4v,"ax",@progbits
	.align	128
        .global         _Z12foo_kernel_4v
        .type           _Z12foo_kernel_4v,@function
        .size           _Z12foo_kernel_4v,(.L_x_18 - _Z12foo_kernel_4v)
        .other          _Z12foo_kernel_4v,@"STO_CUDA_ENTRY STV_DEFAULT"
_Z12foo_kernel_4v:
.text._Z12foo_kernel_4v:
[----:B------:R-:W-:Y:S01]  /*0000*/  LDC R1, c[0x0][0x37c] ;  /* 0x0000df00ff017b82 */ /* 0x000fe20000000800 */
[----:B------:R-:W-:Y:S05]  /*0010*/  EXIT ;  /* 0x000000000000794d */ /* 0x000fea0003800000 */
.L_x_5:
        /* <DEDUP_REMOVED lines=14> */
.L_x_18:


//--------------------- .text._Z12foo_kernel_3v   --------------------------
	.section	.text._Z12foo_kernel_3v,"ax",@progbits
	.align	128
        .global         _Z12foo_kernel_3v
        .type           _Z12foo_kernel_3v,@function
        .size           _Z12foo_kernel_3v,(.L_x_19 - _Z12foo_kernel_3v)
        .other          _Z12foo_kernel_3v,@"STO_CUDA_ENTRY STV_DEFAULT"
_Z12foo_kernel_3v:
.text._Z12foo_kernel_3v:
[----:B------:R-:W-:Y:S01]  /*0000*/  LDC R1, c[0x0][0x37c] ;  /* 0x0000df00ff017b82 */ /* 0x000fe20000000800 */
[----:B------:R-:W-:Y:S05]  /*0010*/  EXIT ;  /* 0x000000000000794d */ /* 0x000fea0003800000 */
.L_x_6:
        /* <DEDUP_REMOVED lines=14> */
.L_x_19:


//--------------------- .text._Z12foo_kernel_2v   --------------------------
	.section	.text._Z12foo_kernel_2v,"ax",@progbits
	.align	128
        .global         _Z12foo_kernel_2v
        .type           _Z12foo_kernel_2v,@function
        .size           _Z12foo_kernel_2v,(.L_x_20 - _Z12foo_kernel_2v)
        .other          _Z12foo_kernel_2v,@"STO_CUDA_ENTRY STV_DEFAULT"
_Z12foo_kernel_2v:
.text._Z12foo_kernel_2v:
[----:B------:R-:W-:Y:S01]  /*0000*/  LDC R1, c[0x0][0x37c] ;  /* 0x0000df00ff017b82 */ /* 0x000fe20000000800 */
[----:B------:R-:W-:Y:S05]  /*0010*/  EXIT ;  /* 0x000000000000794d */ /* 0x000fea0003800000 */
.L_x_7:
        /* <DEDUP_REMOVED lines=14> */
.L_x_20:


//--------------------- .text._Z12foo_kernel_1v   --------------------------
	.section	.text._Z12foo_kernel_1v,"ax",@progbits
	.align	128
        .global         _Z12foo_kernel_1v
        .type           _Z12foo_kernel_1v,@function
        .size           _Z12foo_kernel_1v,(.L_x_21 - _Z12foo_kernel_1v)
        .other          _Z12foo_kernel_1v,@"STO_CUDA_ENTRY STV_DEFAULT"
_Z12foo_kernel_1v:
.text._Z12foo_kernel_1v:
[----:B------:R-:W-:Y:S01]  /*0000*/  LDC R1, c[0x0][0x37c] ;  /* 0x0000df00ff017b82 */ /* 0x000fe20000000800 */
[----:B------:R-:W-:Y:S05]  /*0010*/  EXIT ;  /* 0x000000000000794d */ /* 0x000fea0003800000 */
.L_x_8:
        /* <DEDUP_REMOVED lines=14> */
.L_x_21:


//--------------------- .text._Z8kernel_4v        --------------------------
	.section	.text._Z8kernel_4v,"ax",@progbits
	.align	128
        .global         _Z8kernel_4v
        .type           _Z8kernel_4v,@function
        .size           _Z8kernel_4v,(.L_x_22 - _Z8kernel_4v)
        .other          _Z8kernel_4v,@"STO_CUDA_ENTRY STV_DEFAULT"
_Z8kernel_4v:
.text._Z8kernel_4v:
[----:B------:R-:W-:Y:S01]  /*0000*/  LDC R1, c[0x0][0x37c] ;  /* 0x0000df00ff017b82 */ /* 0x000fe20000000800 */
[----:B------:R-:W-:Y:S05]  /*0010*/  EXIT ;  /* 0x000000000000794d */ /* 0x000fea0003800000 */
.L_x_9:
        /* <DEDUP_REMOVED lines=14> */
.L_x_22:


//--------------------- .text._Z8kernel_3v        --------------------------
	.section	.text._Z8kernel_3v,"ax",@progbits
	.align	128
        .global         _Z8kernel_3v
        .type           _Z8kernel_3v,@function
        .size           _Z8kernel_3v,(.L_x_23 - _Z8kernel_3v)
        .other          _Z8kernel_3v,@"STO_CUDA_ENTRY STV_DEFAULT"
_Z8kernel_3v:
.text._Z8kernel_3v:
[----:B------:R-:W-:Y:S01]  /*0000*/  LDC R1, c[0x0][0x37c] ;  /* 0x0000df00ff017b82 */ /* 0x000fe20000000800 */
[----:B------:R-:W-:Y:S05]  /*0010*/  EXIT ;  /* 0x000000000000794d */ /* 0x000fea0003800000 */
.L_x_10:
        /* <DEDUP_REMOVED lines=14> */
.L_x_23:


//--------------------- .text._Z8kernel_2v        --------------------------
	.section	.text._Z8kernel_2v,"ax",@progbits
	.align	128
        .global         _Z8kernel_2v
        .type           _Z8kernel_2v,@function
        .size           _Z8kernel_2v,(.L_x_24 - _Z8kernel_2v)
        .other          _Z8kernel_2v,@"STO_CUDA_ENTRY STV_DEFAULT"
_Z8kernel_2v:
.text._Z8kernel_2v:
[----:B------:R-:W-:Y:S01]  /*0000*/  LDC R1, c[0x0][0x37c] ;  /* 0x0000df00ff017b82 */ /* 0x000fe20000000800 */
[----:B------:R-:W-:Y:S05]  /*0010*/  EXIT ;  /* 0x000000000000794d */ /* 0x000fea0003800000 */
.L_x_11:
        /* <DEDUP_REMOVED lines=14> */
.L_x_24:


//--------------------- .text._Z8kernel_1v        --------------------------
	.section	.text._Z8kernel_1v,"ax",@progbits
	.align	128
        .global         _Z8kernel_1v
        .type           _Z8kernel_1v,@function
        .size           _Z8kernel_1v,(.L_x_25 - _Z8kernel_1v)
        .other          _Z8kernel_1v,@"STO_CUDA_ENTRY STV_DEFAULT"
_Z8kernel_1v:
.text._Z8kernel_1v:
[----:B------:R-:W-:Y:S01]  /*0000*/  LDC R1, c[0x0][0x37c] ;  /* 0x0000df00ff017b82 */ /* 0x000fe20000000800 */
[----:B------:R-:W-:Y:S05]  /*0010*/  EXIT ;  /* 0x000000000000794d */ /* 0x000fea0003800000 */
.L_x_12:
        /* <DEDUP_REMOVED lines=14> */
.L_x_25:


//--------------------- .nv.shared.reserved.0     --------------------------
	.section	.nv.shared.reserved.0,"aw",@nobits
	.weak		__nv_reservedSMEM_offset_0_alias
	.size		__nv_reservedSMEM_offset_0_alias, 0, 64
	.other		__nv_reservedSMEM_offset_0_alias,@"STO_CUDA_RESERVED_SHARED STV_DEFAULT"
__nv_reservedSMEM_offset_0_alias:
	.zero		0
	.zero		64


//--------------------- .nv.constant0._Z16kernel_test_2184v --------------------------
	.section	.nv.constant0._Z16kernel_test_2184v,"a",@progbits
	.sectionflags	@""
	.align	4
.nv.constant0._Z16kernel_test_2184v:
	.zero		896


//--------------------- .nv.constant0._Z21STREAM_Copy_OptimizedPdS_m --------------------------
	.section	.nv.constant0._Z21STREAM_Copy_OptimizedPdS_m,"a",@progbits
	.sectionflags	@""
	.align	4
.nv.constant0._Z21STREAM_Copy_OptimizedPdS_m:
	.zero		920


//--------------------- .nv.constant0._Z11STREAM_CopyPdS_m --------------------------
	.section	.nv.constant0._Z11STREAM_CopyPdS_m,"a",@progbits
	.sectionflags	@""
	.align	4
.nv.constant0._Z11STREAM_CopyPdS_m:
	.zero		920


//--------------------- .nv.constant0._Z9set_arrayPddm --------------------------
	.section	.nv.constant0._Z9set_arrayPddm,"a",@progbits
	.sectionflags	@""
	.align	4
.nv.constant0._Z9set_arrayPddm:
	.zero		920


//--------------------- .nv.constant0._Z6kernelPff --------------------------
	.section	.nv.constant0._Z6kernelPff,"a",@progbits
	.sectionflags	@""
	.align	4
.nv.constant0._Z6kernelPff:
	.zero		908


//--------------------- .nv.constant0._Z12foo_kernel_4v --------------------------
	.section	.nv.constant0._Z12foo_kernel_4v,"a",@progbits
	.sectionflags	@""
	.align	4
.nv.constant0._Z12foo_kernel_4v:
	.zero		896


//--------------------- .nv.constant0._Z12foo_kernel_3v --------------------------
	.section	.nv.constant0._Z12foo_kernel_3v,"a",@progbits
	.sectionflags	@""
	.align	4
.nv.constant0._Z12foo_kernel_3v:
	.zero		896


//--------------------- .nv.constant0._Z12foo_kernel_2v --------------------------
	.section	.nv.constant0._Z12foo_kernel_2v,"a",@progbits
	.sectionflags	@""
	.align	4
.nv.constant0._Z12foo_kernel_2v:
	.zero		896


//--------------------- .nv.constant0._Z12foo_kernel_1v --------------------------
	.section	.nv.constant0._Z12foo_kernel_1v,"a",@progbits
	.sectionflags	@""
	.align	4
.nv.constant0._Z12foo_kernel_1v:
	.zero		896


//--------------------- .nv.constant0._Z8kernel_4v --------------------------
	.section	.nv.constant0._Z8kernel_4v,"a",@progbits
	.sectionflags	@""
	.align	4
.nv.constant0._Z8kernel_4v:
	.zero		896


//--------------------- .nv.constant0._Z8kernel_3v --------------------------
	.section	.nv.constant0._Z8kernel_3v,"a",@progbits
	.sectionflags	@""
	.align	4
.nv.constant0._Z8kernel_3v:
	.zero		896


//--------------------- .nv.constant0._Z8kernel_2v --------------------------
	.section	.nv.constant0._Z8kernel_2v,"a",@progbits
	.sectionflags	@""
	.align	4
.nv.constant0._Z8kernel_2v:
	.zero		896


//--------------------- .nv.constant0._Z8kernel_1v --------------------------
	.section	.nv.constant0._Z8kernel_1v,"a",@progbits
	.sectionflags	@""
	.align	4
.nv.constant0._Z8kernel_1v:
	.zero		896


//--------------------- SYMBOLS --------------------------

	.type		.nv.reservedSmem.offset0,@object
	.size		.nv.reservedSmem.offset0,0x4
